	.headerflags	@"EF_CUDA_TEXMODE_UNIFIED EF_CUDA_64BIT_ADDRESS EF_CUDA_ACCELERATORS EF_CUDA_SM90 EF_CUDA_VIRTUAL_SM(EF_CUDA_SM90)"
	.elftype	@"ET_EXEC"


//--------------------- .nv.info                  --------------------------
	.section	.nv.info,"",@"SHT_CUDA_INFO"
	.align	4


	//----- nvinfo : EIATTR_REGCOUNT
	.align		4
        /*0000*/ 	.byte	0x04, 0x2f
        /*0002*/ 	.short	(.L_3 - .L_2)
	.align		4
.L_2:
        /*0004*/ 	.word	index@(triton_poi_fused__native_batch_norm_legit_no_training_add_leaky_relu_22)
        /*0008*/ 	.word	0x00000012


	//----- nvinfo : EIATTR_MIN_STACK_SIZE
	.align		4
.L_3:
        /*000c*/ 	.byte	0x04, 0x12
        /*000e*/ 	.short	(.L_5 - .L_4)
	.align		4
.L_4:
        /*0010*/ 	.word	index@(triton_poi_fused__native_batch_norm_legit_no_training_add_leaky_relu_22)
        /*0014*/ 	.word	0x00000000


	//----- nvinfo : EIATTR_FRAME_SIZE
	.align		4
.L_5:
        /*0018*/ 	.byte	0x04, 0x11
        /*001a*/ 	.short	(.L_7 - .L_6)
	.align		4
.L_6:
        /*001c*/ 	.word	index@(triton_poi_fused__native_batch_norm_legit_no_training_add_leaky_relu_22)
        /*0020*/ 	.word	0x00000000


	//----- nvinfo : EIATTR_MIN_STACK_SIZE
	.align		4
.L_7:
        /*0024*/ 	.byte	0x04, 0x12
        /*0026*/ 	.short	(.L_9 - .L_8)
	.align		4
.L_8:
        /*0028*/ 	.word	index@(triton_poi_fused__native_batch_norm_legit_no_training_add_leaky_relu_22)
        /*002c*/ 	.word	0x00000000
.L_9:


//--------------------- .nv.info.triton_poi_fused__native_batch_norm_legit_no_training_add_leaky_relu_22 --------------------------
	.section	.nv.info.triton_poi_fused__native_batch_norm_legit_no_training_add_leaky_relu_22,"",@"SHT_CUDA_INFO"
	.sectionflags	@""
	.align	4


	//----- nvinfo : EIATTR_CUDA_API_VERSION
	.align		4
        /*0000*/ 	.byte	0x04, 0x37
        /*0002*/ 	.short	(.L_11 - .L_10)
.L_10:
        /*0004*/ 	.word	0x0000007c


	//----- nvinfo : EIATTR_KPARAM_INFO
	.align		4
.L_11:
        /*0008*/ 	.byte	0x04, 0x17
        /*000a*/ 	.short	(.L_13 - .L_12)
.L_12:
        /*000c*/ 	.word	0x00000000
        /*0010*/ 	.short	0x0007
        /*0012*/ 	.short	0x0038
        /*0014*/ 	.byte	0x00, 0xf0, 0x11, 0x00


	//----- nvinfo : EIATTR_KPARAM_INFO
	.align		4
.L_13:
        /*0018*/ 	.byte	0x04, 0x17
        /*001a*/ 	.short	(.L_15 - .L_14)
.L_14:
        /*001c*/ 	.word	0x00000000
        /*0020*/ 	.short	0x0006
        /*0022*/ 	.short	0x0030
        /*0024*/ 	.byte	0x00, 0xf4, 0x21, 0x00


	//----- nvinfo : EIATTR_KPARAM_INFO
	.align		4
.L_15:
        /*0028*/ 	.byte	0x04, 0x17
        /*002a*/ 	.short	(.L_17 - .L_16)
.L_16:
        /*002c*/ 	.word	0x00000000
        /*0030*/ 	.short	0x0005
        /*0032*/ 	.short	0x0028
        /*0034*/ 	.byte	0x00, 0xf4, 0x21, 0x00


	//----- nvinfo : EIATTR_KPARAM_INFO
	.align		4
.L_17:
        /*0038*/ 	.byte	0x04, 0x17
        /*003a*/ 	.short	(.L_19 - .L_18)
.L_18:
        /*003c*/ 	.word	0x00000000
        /*0040*/ 	.short	0x0004
        /*0042*/ 	.short	0x0020
        /*0044*/ 	.byte	0x00, 0xf4, 0x21, 0x00


	//----- nvinfo : EIATTR_KPARAM_INFO
	.align		4
.L_19:
        /*0048*/ 	.byte	0x04, 0x17
        /*004a*/ 	.short	(.L_21 - .L_20)
.L_20:
        /*004c*/ 	.word	0x00000000
        /*0050*/ 	.short	0x0003
        /*0052*/ 	.short	0x0018
        /*0054*/ 	.byte	0x00, 0xf4, 0x21, 0x00


	//----- nvinfo : EIATTR_KPARAM_INFO
	.align		4
.L_21:
        /*0058*/ 	.byte	0x04, 0x17
        /*005a*/ 	.short	(.L_23 - .L_22)
.L_22:
        /*005c*/ 	.word	0x00000000
        /*0060*/ 	.short	0x0002
        /*0062*/ 	.short	0x0010
        /*0064*/ 	.byte	0x00, 0xf4, 0x21, 0x00


	//----- nvinfo : EIATTR_KPARAM_INFO
	.align		4
.L_23:
        /*0068*/ 	.byte	0x04, 0x17
        /*006a*/ 	.short	(.L_25 - .L_24)
.L_24:
        /*006c*/ 	.word	0x00000000
        /*0070*/ 	.short	0x0001
        /*0072*/ 	.short	0x0008
        /*0074*/ 	.byte	0x00, 0xf4, 0x21, 0x00


	//----- nvinfo : EIATTR_KPARAM_INFO
	.align		4
.L_25:
        /*0078*/ 	.byte	0x04, 0x17
        /*007a*/ 	.short	(.L_27 - .L_26)
.L_26:
        /*007c*/ 	.word	0x00000000
        /*0080*/ 	.short	0x0000
        /*0082*/ 	.short	0x0000
        /*0084*/ 	.byte	0x00, 0xf4, 0x21, 0x00


	//----- nvinfo : EIATTR_SPARSE_MMA_MASK
	.align		4
.L_27:
        /*0088*/ 	.byte	0x03, 0x50
        /*008a*/ 	.short	0x0000


	//----- nvinfo : EIATTR_MAXREG_COUNT
	.align		4
        /*008c*/ 	.byte	0x03, 0x1b
        /*008e*/ 	.short	0x00ff


	//----- nvinfo : EIATTR_EXIT_INSTR_OFFSETS
	.align		4
        /*0090*/ 	.byte	0x04, 0x1c
        /*0092*/ 	.short	(.L_29 - .L_28)


	//   ....[0]....
.L_28:
        /*0094*/ 	.word	0x00000310


	//----- nvinfo : EIATTR_REQNTID
	.align		4
.L_29:
        /*0098*/ 	.byte	0x04, 0x10
        /*009a*/ 	.short	(.L_31 - .L_30)
.L_30:
        /*009c*/ 	.word	0x00000080
        /*00a0*/ 	.word	0x00000001
        /*00a4*/ 	.word	0x00000001


	//----- nvinfo : EIATTR_CBANK_PARAM_SIZE
	.align		4
.L_31:
        /*00a8*/ 	.byte	0x03, 0x19
        /*00aa*/ 	.short	0x003c


	//----- nvinfo : EIATTR_PARAM_CBANK
	.align		4
        /*00ac*/ 	.byte	0x04, 0x0a
        /*00ae*/ 	.short	(.L_33 - .L_32)
	.align		4
.L_32:
        /*00b0*/ 	.word	index@(.nv.constant0.triton_poi_fused__native_batch_norm_legit_no_training_add_leaky_relu_22)
        /*00b4*/ 	.short	0x0210
        /*00b6*/ 	.short	0x003c


	//----- nvinfo : EIATTR_SW_WAR
	.align		4
.L_33:
        /*00b8*/ 	.byte	0x04, 0x36
        /*00ba*/ 	.short	(.L_35 - .L_34)
.L_34:
        /*00bc*/ 	.word	0x00000008
.L_35:


//--------------------- .nv.callgraph             --------------------------
	.section	.nv.callgraph,"",@"SHT_CUDA_CALLGRAPH"
	.align	4
	.sectionentsize	8
	.align		4
        /*0000*/ 	.word	0x00000000
	.align		4
        /*0004*/ 	.word	0xffffffff
	.align		4
        /*0008*/ 	.word	0x00000000
	.align		4
        /*000c*/ 	.word	0xfffffffe
	.align		4
        /*0010*/ 	.word	0x00000000
	.align		4
        /*0014*/ 	.word	0xfffffffd
	.align		4
        /*0018*/ 	.word	0x00000000
	.align		4
        /*001c*/ 	.word	0xfffffffc


//--------------------- .nv.constant4             --------------------------
	.section	.nv.constant4,"a",@progbits
	.align	8
	.align		8
.nv.constant4:
        /*0000*/ 	.dword	_$_str
	.align		8
        /*0008*/ 	.dword	_$_str_$_2


//--------------------- .text.triton_poi_fused__native_batch_norm_legit_no_training_add_leaky_relu_22 --------------------------
	.section	.text.triton_poi_fused__native_batch_norm_legit_no_training_add_leaky_relu_22,"ax",@progbits
	.align	128
        .global         triton_poi_fused__native_batch_norm_legit_no_training_add_leaky_relu_22
        .type           triton_poi_fused__native_batch_norm_legit_no_training_add_leaky_relu_22,@function
        .size           triton_poi_fused__native_batch_norm_legit_no_training_add_leaky_relu_22,(.L_x_1 - triton_poi_fused__native_batch_norm_legit_no_training_add_leaky_relu_22)
        .other          triton_poi_fused__native_batch_norm_legit_no_training_add_leaky_relu_22,@"STO_CUDA_ENTRY STV_DEFAULT"
triton_poi_fused__native_batch_norm_legit_no_training_add_leaky_relu_22:
.text.triton_poi_fused__native_batch_norm_legit_no_training_add_leaky_relu_22:
[----:B------:R-:W-:Y:S01]  /*0000*/  LDC R1, c[0x0][0x28] ;  /* 0x00000a00ff017b82 */ /* 0x000fe20000000800 */
[----:B------:R-:W1:Y:S07]  /*0010*/  S2R R0, SR_TID.X ;  /* 0x0000000000007919 */ /* 0x000e6e0000002100 */
[----:B------:R-:W2:Y:S01]  /*0020*/  LDC.64 R6, c[0x0][0x228] ;  /* 0x00008a00ff067b82 */ /* 0x000ea20000000a00 */
[----:B------:R-:W-:Y:S01]  /*0030*/  ULDC.64 UR4, c[0x0][0x208] ;  /* 0x0000820000047ab9 */ /* 0x000fe20000000a00 */
[----:B------:R-:W3:Y:S06]  /*0040*/  S2R R3, SR_CTAID.X ;  /* 0x0000000000037919 */ /* 0x000eec0000002500 */
[----:B------:R-:W4:Y:S08]  /*0050*/  LDC.64 R4, c[0x0][0x220] ;  /* 0x00008800ff047b82 */ /* 0x000f300000000a00 */
[----:B------:R-:W5:Y:S08]  /*0060*/  LDC.64 R8, c[0x0][0x230] ;  /* 0x00008c00ff087b82 */ /* 0x000f700000000a00 */
[----:B------:R-:W5:Y:S01]  /*0070*/  LDC.64 R10, c[0x0][0x238] ;  /* 0x00008e00ff0a7b82 */ /* 0x000f620000000a00 */
[----:B-1----:R-:W-:-:S07]  /*0080*/  LOP3.LUT R0, R0, 0x7f, RZ, 0xc0, !PT ;  /* 0x0000007f00007812 */ /* 0x002fce00078ec0ff */
[----:B------:R-:W1:Y:S01]  /*0090*/  LDC.64 R12, c[0x0][0x240] ;  /* 0x00009000ff0c7b82 */ /* 0x000e620000000a00 */
[----:B---3--:R-:W-:Y:S02]  /*00a0*/  SHF.R.S32.HI R2, RZ, 0x18, R3 ;  /* 0x00000018ff027819 */ /* 0x008fe40000011403 */
[----:B------:R-:W-:Y:S02]  /*00b0*/  LEA R0, R3, R0, 0x7 ;  /* 0x0000000003007211 */ /* 0x000fe400078e38ff */
[----:B------:R-:W-:-:S04]  /*00c0*/  SGXT R3, R2, 0x1 ;  /* 0x000000010203781a */ /* 0x000fc80000000200 */
[----:B------:R-:W-:-:S04]  /*00d0*/  LEA.HI R3, R3, R0, RZ, 0xa ;  /* 0x0000000003037211 */ /* 0x000fc800078f50ff */
[----:B------:R-:W-:-:S04]  /*00e0*/  LOP3.LUT R3, R3, 0xfffffc00, RZ, 0xc0, !PT ;  /* 0xfffffc0003037812 */ /* 0x000fc800078ec0ff */
[----:B------:R-:W-:Y:S02]  /*00f0*/  IADD3 R15, R0, -R3, RZ ;  /* 0x80000003000f7210 */ /* 0x000fe40007ffe0ff */
[----:B------:R-:W3:Y:S03]  /*0100*/  LDC.64 R2, c[0x0][0x218] ;  /* 0x00008600ff027b82 */ /* 0x000ee60000000a00 */
[----:B--2---:R-:W-:-:S05]  /*0110*/  IMAD.WIDE R6, R15, 0x4, R6 ;  /* 0x000000040f067825 */ /* 0x004fca00078e0206 */
[----:B------:R2:W2:Y:S01]  /*0120*/  LDG.E.EL R14, desc[UR4][R6.64] ;  /* 0x00000004060e7981 */ /* 0x0004a2000c2e1900 */
[----:B----4-:R-:W-:-:S04]  /*0130*/  IMAD.WIDE R4, R15, 0x4, R4 ;  /* 0x000000040f047825 */ /* 0x010fc800078e0204 */
[C---:B-----5:R-:W-:Y:S02]  /*0140*/  IMAD.WIDE R8, R15.reuse, 0x4, R8 ;  /* 0x000000040f087825 */ /* 0x060fe400078e0208 */
[----:B------:R-:W4:Y:S02]  /*0150*/  LDG.E.EL R5, desc[UR4][R4.64] ;  /* 0x0000000404057981 */ /* 0x000f24000c2e1900 */
[C---:B---3--:R-:W-:Y:S02]  /*0160*/  IMAD.WIDE R2, R0.reuse, 0x4, R2 ;  /* 0x0000000400027825 */ /* 0x048fe400078e0202 */
[----:B------:R-:W3:Y:S02]  /*0170*/  LDG.E.EL R8, desc[UR4][R8.64] ;  /* 0x0000000408087981 */ /* 0x000ee4000c2e1900 */
[----:B0-2---:R-:W-:Y:S02]  /*0180*/  IMAD.WIDE R6, R15, 0x4, R10 ;  /* 0x000000040f067825 */ /* 0x005fe400078e020a */
[----:B------:R0:W4:Y:S04]  /*0190*/  LDG.E R2, desc[UR4][R2.64] ;  /* 0x0000000402027981 */ /* 0x000128000c1e1900 */
[----:B------:R-:W3:Y:S01]  /*01a0*/  LDG.E.EL R7, desc[UR4][R6.64] ;  /* 0x0000000406077981 */ /* 0x000ee2000c2e1900 */
[----:B-1----:R-:W-:-:S06]  /*01b0*/  IMAD.WIDE R10, R0, 0x4, R12 ;  /* 0x00000004000a7825 */ /* 0x002fcc00078e020c */
[----:B------:R-:W2:Y:S01]  /*01c0*/  LDG.E R10, desc[UR4][R10.64] ;  /* 0x000000040a0a7981 */ /* 0x000ea2000c1e1900 */
[----:B0-----:R-:W-:Y:S01]  /*01d0*/  HFMA2.MMA R3, -RZ, RZ, 1.625, 0 ;  /* 0x3e800000ff037435 */ /* 0x001fe200000001ff */
[----:B------:R-:W-:-:S04]  /*01e0*/  FADD R14, R14, 9.9999997473787516356e-06 ;  /* 0x3727c5ac0e0e7421 */ /* 0x000fc80000000000 */
[----:B------:R-:W0:Y:S02]  /*01f0*/  MUFU.SQRT R12, R14 ;  /* 0x0000000e000c7308 */ /* 0x000e240000002000 */
[C---:B0-----:R-:W-:Y:S02]  /*0200*/  FSETP.GT.AND P0, PT, R12.reuse, 8.50705917302346158658e+37, PT ;  /* 0x7e8000000c00780b */ /* 0x041fe40003f04000 */
[----:B------:R-:W-:-:S11]  /*0210*/  FSETP.GEU.AND P1, PT, R12, 1.175494350822287508e-38, PT ;  /* 0x008000000c00780b */ /* 0x000fd60003f2e000 */
[----:B------:R-:W-:-:S04]  /*0220*/  @P0 FMUL R12, R12, 0.25 ;  /* 0x3e8000000c0c0820 */ /* 0x000fc80000400000 */
[----:B------:R-:W-:-:S06]  /*0230*/  @!P1 FMUL R12, R12, 16777216 ;  /* 0x4b8000000c0c9820 */ /* 0x000fcc0000400000 */
[----:B------:R-:W0:Y:S01]  /*0240*/  MUFU.RCP R12, R12 ;  /* 0x0000000c000c7308 */ /* 0x000e220000001000 */
[----:B------:R-:W-:Y:S01]  /*0250*/  FSEL R3, R3, 1, P0 ;  /* 0x3f80000003037808 */ /* 0x000fe20000000000 */
[----:B----4-:R-:W-:-:S04]  /*0260*/  FADD R2, R2, -R5 ;  /* 0x8000000502027221 */ /* 0x010fc80000000000 */
[----:B------:R-:W-:-:S04]  /*0270*/  @!P1 FMUL R3, R3, 16777216 ;  /* 0x4b80000003039820 */ /* 0x000fc80000400000 */
[----:B0-----:R-:W-:-:S04]  /*0280*/  FMUL R3, R12, R3 ;  /* 0x000000030c037220 */ /* 0x001fc80000400000 */
[----:B------:R-:W-:Y:S02]  /*0290*/  FMUL R4, R2, R3 ;  /* 0x0000000302047220 */ /* 0x000fe40000400000 */
[----:B------:R-:W0:Y:S02]  /*02a0*/  LDC.64 R2, c[0x0][0x210] ;  /* 0x00008400ff027b82 */ /* 0x000e240000000a00 */
[----:B---3--:R-:W-:-:S05]  /*02b0*/  FFMA R7, R8, R4, R7 ;  /* 0x0000000408077223 */ /* 0x008fca0000000007 */
[----:B------:R-:W-:-:S13]  /*02c0*/  FSETP.GT.AND P0, PT, R7, RZ, PT ;  /* 0x000000ff0700720b */ /* 0x000fda0003f04000 */
[----:B------:R-:W-:Y:S01]  /*02d0*/  @!P0 FMUL R7, R7, 0.10000000149011611938 ;  /* 0x3dcccccd07078820 */ /* 0x000fe20000400000 */
[----:B0-----:R-:W-:-:S04]  /*02e0*/  IMAD.WIDE R2, R0, 0x4, R2 ;  /* 0x0000000400027825 */ /* 0x001fc800078e0202 */
[----:B--2---:R-:W-:-:S05]  /*02f0*/  FADD R7, R10, R7 ;  /* 0x000000070a077221 */ /* 0x004fca0000000000 */
[----:B------:R-:W-:Y:S01]  /*0300*/  STG.E desc[UR4][R2.64], R7 ;  /* 0x0000000702007986 */ /* 0x000fe2000c101904 */
[----:B------:R-:W-:Y:S05]  /*0310*/  EXIT ;  /* 0x000000000000794d */ /* 0x000fea0003800000 */
.L_x_0:
[----:B------:R-:W-:-:S00]  /*0320*/  BRA `(.L_x_0) ;  /* 0xfffffffc00fc7947 */ /* 0x000fc0000383ffff */
[----:B------:R-:W-:-:S00]  /*0330*/  NOP ;  /* 0x0000000000007918 */ /* 0x000fc00000000000 */
        /* <DEDUP_REMOVED lines=12> */
.L_x_1:


//--------------------- .nv.global.init           --------------------------
	.section	.nv.global.init,"aw",@progbits
.nv.global.init:
	.type		_$_str,@object
	.size		_$_str,(_$_str_$_2 - _$_str)
_$_str:
        /*0000*/ 	.byte	0x5f, 0x5f, 0x43, 0x55, 0x44, 0x41, 0x5f, 0x46, 0x54, 0x5a, 0x00
	.type		_$_str_$_2,@object
	.size		_$_str_$_2,(.L_1 - _$_str_$_2)
_$_str_$_2:
        /*000b*/ 	.byte	0x5f, 0x5f, 0x43, 0x55, 0x44, 0x41, 0x5f, 0x50, 0x52, 0x45, 0x43, 0x5f, 0x53, 0x51, 0x52, 0x54
        /*001b*/ 	.byte	0x00
.L_1:


//--------------------- .nv.constant0.triton_poi_fused__native_batch_norm_legit_no_training_add_leaky_relu_22 --------------------------
	.section	.nv.constant0.triton_poi_fused__native_batch_norm_legit_no_training_add_leaky_relu_22,"a",@progbits
	.sectionflags	@""
	.align	4
.nv.constant0.triton_poi_fused__native_batch_norm_legit_no_training_add_leaky_relu_22:
	.zero		588
